//
// Generated by NVIDIA NVVM Compiler
//
// Compiler Build ID: CL-36424714
// Cuda compilation tools, release 13.0, V13.0.88
// Based on NVVM 20.0.0
//

.version 9.0
.target sm_100
.address_size 64

	// .globl	_Z7findSumiPi
.extern .func  (.param .b32 func_retval0) vprintf
(
	.param .b64 vprintf_param_0,
	.param .b64 vprintf_param_1
)
;
.global .align 1 .b8 $str[41] = {116, 104, 114, 101, 97, 100, 73, 100, 32, 61, 32, 37, 100, 44, 32, 98, 108, 111, 99, 107, 73, 100, 32, 61, 32, 37, 100, 44, 32, 118, 97, 108, 117, 101, 32, 61, 32, 37, 100, 10};

.visible .entry _Z7findSumiPi(
	.param .u32 _Z7findSumiPi_param_0,
	.param .u64 .ptr .align 1 _Z7findSumiPi_param_1
)
{
	.local .align 8 .b8 	__local_depot0[16];
	.reg .b64 	%SP;
	.reg .b64 	%SPL;
	.reg .pred 	%p<11>;
	.reg .b32 	%r<23>;
	.reg .b64 	%rd<9>;

	mov.u64 	%SPL, __local_depot0;
	cvta.local.u64 	%SP, %SPL;
	ld.param.u64 	%rd1, [_Z7findSumiPi_param_1];
	cvta.to.global.u64 	%rd2, %rd1;
	mov.u32 	%r1, %ctaid.x;
	mov.u32 	%r2, %ntid.x;
	mov.u32 	%r3, %tid.x;
	mad.lo.s32 	%r4, %r1, %r2, %r3;
	mul.wide.s32 	%rd3, %r4, 4;
	add.s64 	%rd4, %rd2, %rd3;
	ld.global.u32 	%r5, [%rd4];
	shfl.sync.up.b32	%r6|%p1, %r5, 16, 0, -1;
	setp.lt.u32 	%p2, %r3, 16;
	selp.b32 	%r7, 0, %r6, %p2;
	add.s32 	%r8, %r7, %r5;
	shfl.sync.up.b32	%r9|%p3, %r8, 8, 0, -1;
	setp.lt.u32 	%p4, %r3, 24;
	selp.b32 	%r10, 0, %r9, %p4;
	add.s32 	%r11, %r10, %r8;
	shfl.sync.up.b32	%r12|%p5, %r11, 4, 0, -1;
	setp.lt.u32 	%p6, %r3, 28;
	selp.b32 	%r13, 0, %r12, %p6;
	add.s32 	%r14, %r13, %r11;
	shfl.sync.up.b32	%r15|%p7, %r14, 2, 0, -1;
	setp.lt.u32 	%p8, %r3, 30;
	selp.b32 	%r16, 0, %r15, %p8;
	add.s32 	%r17, %r16, %r14;
	shfl.sync.up.b32	%r18|%p9, %r17, 1, 0, -1;
	setp.lt.u32 	%p10, %r3, 31;
	selp.b32 	%r19, 0, %r18, %p10;
	add.s32 	%r20, %r19, %r17;
	add.u64 	%rd5, %SP, 0;
	add.u64 	%rd6, %SPL, 0;
	st.local.v2.u32 	[%rd6], {%r3, %r1};
	st.local.u32 	[%rd6+8], %r20;
	mov.u64 	%rd7, $str;
	cvta.global.u64 	%rd8, %rd7;
	{ // callseq 0, 0
	.param .b64 param0;
	st.param.b64 	[param0], %rd8;
	.param .b64 param1;
	st.param.b64 	[param1], %rd5;
	.param .b32 retval0;
	call.uni (retval0), 
	vprintf, 
	(
	param0, 
	param1
	);
	ld.param.b32 	%r21, [retval0];
	} // callseq 0
	ret;

}
	// .globl	_Z14initialize_arriPi
.visible .entry _Z14initialize_arriPi(
	.param .u32 _Z14initialize_arriPi_param_0,
	.param .u64 .ptr .align 1 _Z14initialize_arriPi_param_1
)
{
	.reg .b32 	%r<5>;
	.reg .b64 	%rd<5>;

	ld.param.u64 	%rd1, [_Z14initialize_arriPi_param_1];
	cvta.to.global.u64 	%rd2, %rd1;
	mov.u32 	%r1, %ctaid.x;
	mov.u32 	%r2, %ntid.x;
	mov.u32 	%r3, %tid.x;
	mad.lo.s32 	%r4, %r1, %r2, %r3;
	mul.wide.s32 	%rd3, %r4, 4;
	add.s64 	%rd4, %rd2, %rd3;
	st.global.u32 	[%rd4], %r4;
	ret;

}


// ===== COMPILED SASS (sm_100) =====

	.target	sm_100

	.elftype	@"ET_EXEC"


//--------------------- .note.nv.tkinfo           --------------------------
	.section	.note.nv.tkinfo,"",@"SHT_NOTE"
	.sectionflags	@"SHF_NOTE_NV_TKINFO"
	.tkinfo
        /*0018*/ 	.word	0x00000002
        /*0030*/ 	.string	""
        /*0030*/ 	.string	"ptxas"
        /*0030*/ 	.string	"Cuda compilation tools, release 13.0, V13.0.88"
        /*0030*/ 	.string	"Build cuda_13.0.r13.0/compiler.36424714_0"
        /*0030*/ 	.string	"-arch sm_100 -m 64 "



//--------------------- .note.nv.cuinfo           --------------------------
	.section	.note.nv.cuinfo,"",@"SHT_NOTE"
	.sectionflags	@"SHF_NOTE_NV_CUINFO"
        /*0018*/ 	.short	0x0002
        /*001a*/ 	.short	0x0064
        /*001c*/ 	.short	0x0082
	.zero		2


//--------------------- .nv.info                  --------------------------
	.section	.nv.info,"",@"SHT_CUDA_INFO"
	.align	4


	//----- nvinfo : EIATTR_REGCOUNT
	.align		4
        /*0000*/ 	.byte	0x04, 0x2f
        /*0002*/ 	.short	(.L_2 - .L_1)
	.align		4
.L_1:
        /*0004*/ 	.word	index@(_Z7findSumiPi)
        /*0008*/ 	.word	0x00000018


	//----- nvinfo : EIATTR_FRAME_SIZE
	.align		4
.L_2:
        /*000c*/ 	.byte	0x04, 0x11
        /*000e*/ 	.short	(.L_4 - .L_3)
	.align		4
.L_3:
        /*0010*/ 	.word	index@(_Z7findSumiPi)
        /*0014*/ 	.word	0x00000010


	//----- nvinfo : EIATTR_REGCOUNT
	.align		4
.L_4:
        /*0018*/ 	.byte	0x04, 0x2f
        /*001a*/ 	.short	(.L_6 - .L_5)
	.align		4
.L_5:
        /*001c*/ 	.word	index@(_Z14initialize_arriPi)
        /*0020*/ 	.word	0x00000008


	//----- nvinfo : EIATTR_FRAME_SIZE
	.align		4
.L_6:
        /*0024*/ 	.byte	0x04, 0x11
        /*0026*/ 	.short	(.L_8 - .L_7)
	.align		4
.L_7:
        /*0028*/ 	.word	index@(_Z14initialize_arriPi)
        /*002c*/ 	.word	0x00000000


	//----- nvinfo : EIATTR_MIN_STACK_SIZE
	.align		4
.L_8:
        /*0030*/ 	.byte	0x04, 0x12
        /*0032*/ 	.short	(.L_10 - .L_9)
	.align		4
.L_9:
        /*0034*/ 	.word	index@(_Z14initialize_arriPi)
        /*0038*/ 	.word	0x00000000


	//----- nvinfo : EIATTR_MIN_STACK_SIZE
	.align		4
.L_10:
        /*003c*/ 	.byte	0x04, 0x12
        /*003e*/ 	.short	(.L_12 - .L_11)
	.align		4
.L_11:
        /*0040*/ 	.word	index@(_Z7findSumiPi)
        /*0044*/ 	.word	0x00000010
.L_12:


//--------------------- .nv.compat                --------------------------
	.section	.nv.compat,"",@"SHT_CUDA_COMPAT_INFO"
	.align	4
        /*0000*/ 	.byte	0x02, 0x09, 0x00, 0x00, 0x02, 0x02, 0x01, 0x00, 0x02, 0x05, 0x05, 0x00, 0x03, 0x07, 0x01, 0x01
        /*0010*/ 	.byte	0x02, 0x03, 0x00, 0x00, 0x02, 0x06, 0x01, 0x00, 0x04, 0x0b, 0x08, 0x00, 0x09, 0x00, 0x00, 0x00
        /*0020*/ 	.byte	0x00, 0x00, 0x00, 0x00


//--------------------- .nv.info._Z14initialize_arriPi --------------------------
	.section	.nv.info._Z14initialize_arriPi,"",@"SHT_CUDA_INFO"
	.sectionflags	@""
	.align	4


	//----- nvinfo : EIATTR_CUDA_API_VERSION
	.align		4
        /*0000*/ 	.byte	0x04, 0x37
        /*0002*/ 	.short	(.L_14 - .L_13)
.L_13:
        /*0004*/ 	.word	0x00000082


	//----- nvinfo : EIATTR_KPARAM_INFO
	.align		4
.L_14:
        /*0008*/ 	.byte	0x04, 0x17
        /*000a*/ 	.short	(.L_16 - .L_15)
.L_15:
        /*000c*/ 	.word	0x00000000
        /*0010*/ 	.short	0x0001
        /*0012*/ 	.short	0x0008
        /*0014*/ 	.byte	0x00, 0xf5, 0x21, 0x00


	//----- nvinfo : EIATTR_KPARAM_INFO
	.align		4
.L_16:
        /*0018*/ 	.byte	0x04, 0x17
        /*001a*/ 	.short	(.L_18 - .L_17)
.L_17:
        /*001c*/ 	.word	0x00000000
        /*0020*/ 	.short	0x0000
        /*0022*/ 	.short	0x0000
        /*0024*/ 	.byte	0x00, 0xf0, 0x11, 0x00


	//----- nvinfo : EIATTR_SPARSE_MMA_MASK
	.align		4
.L_18:
        /*0028*/ 	.byte	0x03, 0x50
        /*002a*/ 	.short	0x0000


	//----- nvinfo : EIATTR_MAXREG_COUNT
	.align		4
        /*002c*/ 	.byte	0x03, 0x1b
        /*002e*/ 	.short	0x00ff


	//----- nvinfo : EIATTR_MERCURY_ISA_VERSION
	.align		4
        /*0030*/ 	.byte	0x03, 0x5f
        /*0032*/ 	.short	0x0101


	//----- nvinfo : EIATTR_VRC_CTA_INIT_COUNT
	.align		4
        /*0034*/ 	.byte	0x02, 0x4a
	.zero		1
	.zero		1


	//----- nvinfo : EIATTR_EXIT_INSTR_OFFSETS
	.align		4
        /*0038*/ 	.byte	0x04, 0x1c
        /*003a*/ 	.short	(.L_20 - .L_19)


	//   ....[0]....
.L_19:
        /*003c*/ 	.word	0x00000090


	//----- nvinfo : EIATTR_CBANK_PARAM_SIZE
	.align		4
.L_20:
        /*0040*/ 	.byte	0x03, 0x19
        /*0042*/ 	.short	0x0010


	//----- nvinfo : EIATTR_PARAM_CBANK
	.align		4
        /*0044*/ 	.byte	0x04, 0x0a
        /*0046*/ 	.short	(.L_22 - .L_21)
	.align		4
.L_21:
        /*0048*/ 	.word	index@(.nv.constant0._Z14initialize_arriPi)
        /*004c*/ 	.short	0x0380
        /*004e*/ 	.short	0x0010


	//----- nvinfo : EIATTR_SW_WAR
	.align		4
.L_22:
        /*0050*/ 	.byte	0x04, 0x36
        /*0052*/ 	.short	(.L_24 - .L_23)
.L_23:
        /*0054*/ 	.word	0x00000008
.L_24:


//--------------------- .nv.info._Z7findSumiPi    --------------------------
	.section	.nv.info._Z7findSumiPi,"",@"SHT_CUDA_INFO"
	.sectionflags	@""
	.align	4


	//----- nvinfo : EIATTR_CUDA_API_VERSION
	.align		4
        /*0000*/ 	.byte	0x04, 0x37
        /*0002*/ 	.short	(.L_26 - .L_25)
.L_25:
        /*0004*/ 	.word	0x00000082


	//----- nvinfo : EIATTR_KPARAM_INFO
	.align		4
.L_26:
        /*0008*/ 	.byte	0x04, 0x17
        /*000a*/ 	.short	(.L_28 - .L_27)
.L_27:
        /*000c*/ 	.word	0x00000000
        /*0010*/ 	.short	0x0001
        /*0012*/ 	.short	0x0008
        /*0014*/ 	.byte	0x00, 0xf5, 0x21, 0x00


	//----- nvinfo : EIATTR_KPARAM_INFO
	.align		4
.L_28:
        /*0018*/ 	.byte	0x04, 0x17
        /*001a*/ 	.short	(.L_30 - .L_29)
.L_29:
        /*001c*/ 	.word	0x00000000
        /*0020*/ 	.short	0x0000
        /*0022*/ 	.short	0x0000
        /*0024*/ 	.byte	0x00, 0xf0, 0x11, 0x00


	//----- nvinfo : EIATTR_SPARSE_MMA_MASK
	.align		4
.L_30:
        /*0028*/ 	.byte	0x03, 0x50
        /*002a*/ 	.short	0x0000


	//----- nvinfo : EIATTR_MAXREG_COUNT
	.align		4
        /*002c*/ 	.byte	0x03, 0x1b
        /*002e*/ 	.short	0x00ff


	//----- nvinfo : EIATTR_EXTERNS
	.align		4
        /*0030*/ 	.byte	0x04, 0x0f
        /*0032*/ 	.short	(.L_32 - .L_31)


	//   ....[0]....
	.align		4
.L_31:
        /*0034*/ 	.word	index@(vprintf)


	//----- nvinfo : EIATTR_MERCURY_ISA_VERSION
	.align		4
.L_32:
        /*0038*/ 	.byte	0x03, 0x5f
        /*003a*/ 	.short	0x0101


	//----- nvinfo : EIATTR_COOP_GROUP_MASK_REGIDS
	.align		4
        /*003c*/ 	.byte	0x04, 0x29
        /*003e*/ 	.short	(.L_34 - .L_33)


	//   ....[0]....
.L_33:
        /*0040*/ 	.word	0xffffffff


	//   ....[1]....
        /*0044*/ 	.word	0xffffffff


	//   ....[2]....
        /*0048*/ 	.word	0xffffffff


	//   ....[3]....
        /*004c*/ 	.word	0xffffffff


	//   ....[4]....
        /*0050*/ 	.word	0xffffffff


	//----- nvinfo : EIATTR_COOP_GROUP_INSTR_OFFSETS
	.align		4
.L_34:
        /*0054*/ 	.byte	0x04, 0x28
        /*0056*/ 	.short	(.L_36 - .L_35)


	//   ....[0]....
.L_35:
        /*0058*/ 	.word	0x00000110


	//   ....[1]....
        /*005c*/ 	.word	0x00000150


	//   ....[2]....
        /*0060*/ 	.word	0x00000190


	//   ....[3]....
        /*0064*/ 	.word	0x000001d0


	//   ....[4]....
        /*0068*/ 	.word	0x00000220


	//----- nvinfo : EIATTR_VRC_CTA_INIT_COUNT
	.align		4
.L_36:
        /*006c*/ 	.byte	0x02, 0x4a
	.zero		1
	.zero		1


	//----- nvinfo : EIATTR_SYSCALL_OFFSETS
	.align		4
        /*0070*/ 	.byte	0x04, 0x46
        /*0072*/ 	.short	(.L_38 - .L_37)


	//   ....[0]....
.L_37:
        /*0074*/ 	.word	0x000002a0


	//----- nvinfo : EIATTR_EXIT_INSTR_OFFSETS
	.align		4
.L_38:
        /*0078*/ 	.byte	0x04, 0x1c
        /*007a*/ 	.short	(.L_40 - .L_39)


	//   ....[0]....
.L_39:
        /*007c*/ 	.word	0x000002b0


	//----- nvinfo : EIATTR_CBANK_PARAM_SIZE
	.align		4
.L_40:
        /*0080*/ 	.byte	0x03, 0x19
        /*0082*/ 	.short	0x0010


	//----- nvinfo : EIATTR_PARAM_CBANK
	.align		4
        /*0084*/ 	.byte	0x04, 0x0a
        /*0086*/ 	.short	(.L_42 - .L_41)
	.align		4
.L_41:
        /*0088*/ 	.word	index@(.nv.constant0._Z7findSumiPi)
        /*008c*/ 	.short	0x0380
        /*008e*/ 	.short	0x0010


	//----- nvinfo : EIATTR_SW_WAR
	.align		4
.L_42:
        /*0090*/ 	.byte	0x04, 0x36
        /*0092*/ 	.short	(.L_44 - .L_43)
.L_43:
        /*0094*/ 	.word	0x00000008
.L_44:


//--------------------- .nv.callgraph             --------------------------
	.section	.nv.callgraph,"",@"SHT_CUDA_CALLGRAPH"
	.align	4
	.sectionentsize	8
	.align		4
        /*0000*/ 	.word	0x00000000
	.align		4
        /*0004*/ 	.word	0xffffffff
	.align		4
        /*0008*/ 	.word	index@(_Z7findSumiPi)
	.align		4
        /*000c*/ 	.word	index@(vprintf)
	.align		4
        /*0010*/ 	.word	0x00000000
	.align		4
        /*0014*/ 	.word	0xfffffffe
	.align		4
        /*0018*/ 	.word	0x00000000
	.align		4
        /*001c*/ 	.word	0xfffffffd
	.align		4
        /*0020*/ 	.word	0x00000000
	.align		4
        /*0024*/ 	.word	0xfffffffc


//--------------------- .nv.constant4             --------------------------
	.section	.nv.constant4,"a",@progbits
	.align	8
	.align		8
.nv.constant4:
        /*0000*/ 	.dword	$str
	.align		8
        /*0008*/ 	.dword	vprintf


//--------------------- .text._Z14initialize_arriPi --------------------------
	.section	.text._Z14initialize_arriPi,"ax",@progbits
	.align	128
        .global         _Z14initialize_arriPi
        .type           _Z14initialize_arriPi,@function
        .size           _Z14initialize_arriPi,(.L_x_3 - _Z14initialize_arriPi)
        .other          _Z14initialize_arriPi,@"STO_CUDA_ENTRY STV_DEFAULT"
_Z14initialize_arriPi:
.text._Z14initialize_arriPi:
[----:B------:R-:W-:Y:S01]  /*0000*/  LDC R1, c[0x0][0x37c] ;  /* 0x0000df00ff017b82 */ /* 0x000fe20000000800 */
[----:B------:R-:W0:Y:S07]  /*0010*/  S2R R0, SR_TID.X ;  /* 0x0000000000007919 */ /* 0x000e2e0000002100 */
[----:B------:R-:W0:Y:S01]  /*0020*/  S2UR UR6, SR_CTAID.X ;  /* 0x00000000000679c3 */ /* 0x000e220000002500 */
[----:B------:R-:W1:Y:S07]  /*0030*/  LDCU.64 UR4, c[0x0][0x358] ;  /* 0x00006b00ff0477ac */ /* 0x000e6e0008000a00 */
[----:B------:R-:W0:Y:S08]  /*0040*/  LDC R5, c[0x0][0x360] ;  /* 0x0000d800ff057b82 */ /* 0x000e300000000800 */
[----:B------:R-:W2:Y:S01]  /*0050*/  LDC.64 R2, c[0x0][0x388] ;  /* 0x0000e200ff027b82 */ /* 0x000ea20000000a00 */
[----:B0-----:R-:W-:-:S04]  /*0060*/  IMAD R5, R5, UR6, R0 ;  /* 0x0000000605057c24 */ /* 0x001fc8000f8e0200 */
[----:B--2---:R-:W-:-:S05]  /*0070*/  IMAD.WIDE R2, R5, 0x4, R2 ;  /* 0x0000000405027825 */ /* 0x004fca00078e0202 */
[----:B-1----:R-:W-:Y:S01]  /*0080*/  STG.E desc[UR4][R2.64], R5 ;  /* 0x0000000502007986 */ /* 0x002fe2000c101904 */
[----:B------:R-:W-:Y:S05]  /*0090*/  EXIT ;  /* 0x000000000000794d */ /* 0x000fea0003800000 */
.L_x_0:
[----:B------:R-:W-:-:S00]  /*00a0*/  BRA `(.L_x_0) ;  /* 0xfffffffc00fc7947 */ /* 0x000fc0000383ffff */
[----:B------:R-:W-:-:S00]  /*00b0*/  NOP ;  /* 0x0000000000007918 */ /* 0x000fc00000000000 */
        /* <DEDUP_REMOVED lines=12> */
.L_x_3:


//--------------------- .text._Z7findSumiPi       --------------------------
	.section	.text._Z7findSumiPi,"ax",@progbits
	.align	128
        .global         _Z7findSumiPi
        .type           _Z7findSumiPi,@function
        .size           _Z7findSumiPi,(.L_x_4 - _Z7findSumiPi)
        .other          _Z7findSumiPi,@"STO_CUDA_ENTRY STV_DEFAULT"
_Z7findSumiPi:
.text._Z7findSumiPi:
[----:B------:R-:W0:Y:S01]  /*0000*/  LDC R1, c[0x0][0x37c] ;  /* 0x0000df00ff017b82 */ /* 0x000e220000000800 */
[----:B------:R-:W1:Y:S07]  /*0010*/  S2R R2, SR_TID.X ;  /* 0x0000000000027919 */ /* 0x000e6e0000002100 */
[----:B------:R-:W2:Y:S01]  /*0020*/  LDC.64 R4, c[0x0][0x388] ;  /* 0x0000e200ff047b82 */ /* 0x000ea20000000a00 */
[----:B------:R-:W3:Y:S01]  /*0030*/  LDCU UR6, c[0x0][0x2fc] ;  /* 0x00005f80ff0677ac */ /* 0x000ee20008000800 */
[----:B0-----:R-:W-:Y:S01]  /*0040*/  VIADD R1, R1, 0xfffffff0 ;  /* 0xfffffff001017836 */ /* 0x001fe20000000000 */
[----:B------:R-:W1:Y:S01]  /*0050*/  S2R R3, SR_CTAID.X ;  /* 0x0000000000037919 */ /* 0x000e620000002500 */
[----:B------:R-:W1:Y:S01]  /*0060*/  LDCU UR7, c[0x0][0x360] ;  /* 0x00006c00ff0777ac */ /* 0x000e620008000800 */
[----:B------:R-:W0:Y:S01]  /*0070*/  LDCU.64 UR4, c[0x0][0x358] ;  /* 0x00006b00ff0477ac */ /* 0x000e220008000a00 */
[----:B------:R-:W-:Y:S01]  /*0080*/  MOV R9, 0x8 ;  /* 0x0000000800097802 */ /* 0x000fe20000000f00 */
[----:B------:R-:W4:Y:S01]  /*0090*/  LDCU.64 UR8, c[0x4][URZ] ;  /* 0x01000000ff0877ac */ /* 0x000f220008000a00 */
[----:B-1----:R-:W-:-:S04]  /*00a0*/  IMAD R7, R3, UR7, R2 ;  /* 0x0000000703077c24 */ /* 0x002fc8000f8e0202 */
[----:B--2---:R-:W-:-:S06]  /*00b0*/  IMAD.WIDE R4, R7, 0x4, R4 ;  /* 0x0000000407047825 */ /* 0x004fcc00078e0204 */
[----:B0-----:R-:W2:Y:S01]  /*00c0*/  LDG.E R4, desc[UR4][R4.64] ;  /* 0x0000000404047981 */ /* 0x001ea2000c1e1900 */
[----:B------:R-:W-:Y:S01]  /*00d0*/  ISETP.GE.U32.AND P0, PT, R2, 0x10, PT ;  /* 0x000000100200780c */ /* 0x000fe20003f06070 */
[----:B------:R-:W0:Y:S01]  /*00e0*/  LDCU UR4, c[0x0][0x2f8] ;  /* 0x00005f00ff0477ac */ /* 0x000e220008000800 */
[----:B------:R1:W0:Y:S01]  /*00f0*/  LDC.64 R10, c[0x4][R9] ;  /* 0x01000000090a7b82 */ /* 0x0002220000000a00 */
[----:B------:R-:W-:Y:S04]  /*0100*/  STL.64 [R1], R2 ;  /* 0x0000000201007387 */ /* 0x000fe80000100a00 */
[----:B--2---:R-:W2:Y:S02]  /*0110*/  SHFL.UP PT, R0, R4, 0x10, RZ ;  /* 0x0600000004007989 */ /* 0x004ea400000e00ff */
[----:B--2---:R-:W-:-:S02]  /*0120*/  SEL R7, R0, RZ, P0 ;  /* 0x000000ff00077207 */ /* 0x004fc40000000000 */
[----:B------:R-:W-:-:S03]  /*0130*/  ISETP.GE.U32.AND P0, PT, R2, 0x18, PT ;  /* 0x000000180200780c */ /* 0x000fc60003f06070 */
[----:B------:R-:W-:-:S05]  /*0140*/  IMAD.IADD R7, R4, 0x1, R7 ;  /* 0x0000000104077824 */ /* 0x000fca00078e0207 */
[----:B------:R-:W2:Y:S02]  /*0150*/  SHFL.UP PT, R0, R7, 0x8, RZ ;  /* 0x0500000007007989 */ /* 0x000ea400000e00ff */
[----:B--2---:R-:W-:Y:S02]  /*0160*/  SEL R0, R0, RZ, P0 ;  /* 0x000000ff00007207 */ /* 0x004fe40000000000 */
        /* <DEDUP_REMOVED lines=9> */
[----:B------:R-:W-:Y:S02]  /*0200*/  IMAD.IADD R0, R5, 0x1, R0 ;  /* 0x0000000105007824 */ /* 0x000fe400078e0200 */
[----:B----4-:R-:W-:-:S03]  /*0210*/  IMAD.U32 R5, RZ, RZ, UR9 ;  /* 0x00000009ff057e24 */ /* 0x010fc6000f8e00ff */
[----:B------:R-:W2:Y:S02]  /*0220*/  SHFL.UP PT, R4, R0, 0x1, RZ ;  /* 0x0420000000047989 */ /* 0x000ea400000e00ff */
[----:B--2---:R-:W-:Y:S01]  /*0230*/  SEL R7, R4, RZ, P0 ;  /* 0x000000ff04077207 */ /* 0x004fe20000000000 */
[----:B------:R-:W-:Y:S01]  /*0240*/  IMAD.U32 R4, RZ, RZ, UR8 ;  /* 0x00000008ff047e24 */ /* 0x000fe2000f8e00ff */
[----:B0-----:R-:W-:-:S03]  /*0250*/  IADD3 R6, P0, PT, R1, UR4, RZ ;  /* 0x0000000401067c10 */ /* 0x001fc6000ff1e0ff */
[----:B------:R-:W-:Y:S02]  /*0260*/  IMAD.IADD R8, R0, 0x1, R7 ;  /* 0x0000000100087824 */ /* 0x000fe400078e0207 */
[----:B---3--:R-:W-:-:S03]  /*0270*/  IMAD.X R7, RZ, RZ, UR6, P0 ;  /* 0x00000006ff077e24 */ /* 0x008fc600080e06ff */
[----:B------:R1:W-:Y:S05]  /*0280*/  STL [R1+0x8], R8 ;  /* 0x0000080801007387 */ /* 0x0003ea0000100800 */
[----:B------:R-:W-:-:S07]  /*0290*/  LEPC R20, `(.L_x_1) ;  /* 0x000000001014794e */ /* 0x000fce0000000000 */
[----:B-1----:R-:W-:Y:S05]  /*02a0*/  CALL.ABS.NOINC R10 ;  /* 0x000000000a007343 */ /* 0x002fea0003c00000 */
.L_x_1:
[----:B------:R-:W-:Y:S05]  /*02b0*/  EXIT ;  /* 0x000000000000794d */ /* 0x000fea0003800000 */
.L_x_2:
        /* <DEDUP_REMOVED lines=12> */
.L_x_4:


//--------------------- .nv.global.init           --------------------------
	.section	.nv.global.init,"aw",@progbits
.nv.global.init:
	.type		$str,@object
	.size		$str,(.L_0 - $str)
$str:
        /*0000*/ 	.byte	0x74, 0x68, 0x72, 0x65, 0x61, 0x64, 0x49, 0x64, 0x20, 0x3d, 0x20, 0x25, 0x64, 0x2c, 0x20, 0x62
        /*0010*/ 	.byte	0x6c, 0x6f, 0x63, 0x6b, 0x49, 0x64, 0x20, 0x3d, 0x20, 0x25, 0x64, 0x2c, 0x20, 0x76, 0x61, 0x6c
        /*0020*/ 	.byte	0x75, 0x65, 0x20, 0x3d, 0x20, 0x25, 0x64, 0x0a, 0x00
.L_0:


//--------------------- .nv.shared.reserved.0     --------------------------
	.section	.nv.shared.reserved.0,"aw",@nobits
	.weak		__nv_reservedSMEM_offset_0_alias
	.size		__nv_reservedSMEM_offset_0_alias, 0, 64
	.other		__nv_reservedSMEM_offset_0_alias,@"STO_CUDA_RESERVED_SHARED STV_DEFAULT"
__nv_reservedSMEM_offset_0_alias:
	.zero		0
	.zero		64


//--------------------- .nv.constant0._Z14initialize_arriPi --------------------------
	.section	.nv.constant0._Z14initialize_arriPi,"a",@progbits
	.sectionflags	@""
	.align	4
.nv.constant0._Z14initialize_arriPi:
	.zero		912


//--------------------- .nv.constant0._Z7findSumiPi --------------------------
	.section	.nv.constant0._Z7findSumiPi,"a",@progbits
	.sectionflags	@""
	.align	4
.nv.constant0._Z7findSumiPi:
	.zero		912


//--------------------- SYMBOLS --------------------------

	.type		.nv.reservedSmem.offset0,@object
	.size		.nv.reservedSmem.offset0,0x4
	.type		vprintf,@function
